//
// Generated by NVIDIA NVVM Compiler
//
// Compiler Build ID: CL-36424714
// Cuda compilation tools, release 13.0, V13.0.88
// Based on NVVM 20.0.0
//

.version 9.0
.target sm_100
.address_size 64

	// .globl	_Z7matMultPfS_iS_

.visible .entry _Z7matMultPfS_iS_(
	.param .u64 .ptr .align 1 _Z7matMultPfS_iS__param_0,
	.param .u64 .ptr .align 1 _Z7matMultPfS_iS__param_1,
	.param .u32 _Z7matMultPfS_iS__param_2,
	.param .u64 .ptr .align 1 _Z7matMultPfS_iS__param_3
)
{
	.reg .pred 	%p<10>;
	.reg .b32 	%r<42>;
	.reg .b32 	%f<68>;
	.reg .b64 	%rd<67>;

	ld.param.u64 	%rd14, [_Z7matMultPfS_iS__param_0];
	ld.param.u64 	%rd15, [_Z7matMultPfS_iS__param_1];
	ld.param.u32 	%r18, [_Z7matMultPfS_iS__param_2];
	cvta.to.global.u64 	%rd1, %rd15;
	cvta.to.global.u64 	%rd2, %rd14;
	mov.u32 	%r1, %ctaid.x;
	mov.u32 	%r19, %ctaid.y;
	mov.u32 	%r2, %tid.x;
	mov.u32 	%r20, %tid.y;
	shl.b32 	%r21, %r18, 9;
	mul.lo.s32 	%r22, %r18, %r20;
	mad.lo.s32 	%r3, %r21, %r19, %r22;
	mul.lo.s32 	%r23, %r2, %r1;
	mul.lo.s32 	%r4, %r23, %r21;
	setp.lt.s32 	%p1, %r18, 1;
	mov.f32 	%f67, 0f00000000;
	@%p1 bra 	$L__BB0_12;
	and.b32  	%r5, %r18, 7;
	setp.lt.u32 	%p2, %r18, 8;
	mov.f32 	%f67, 0f00000000;
	mov.b32 	%r40, 0;
	@%p2 bra 	$L__BB0_4;
	and.b32  	%r40, %r18, 2147483640;
	neg.s32 	%r38, %r40;
	mul.wide.u32 	%rd16, %r18, 4;
	add.s64 	%rd3, %rd1, %rd16;
	mul.wide.u32 	%rd17, %r18, 8;
	add.s64 	%rd4, %rd1, %rd17;
	mul.wide.u32 	%rd18, %r18, 12;
	add.s64 	%rd5, %rd1, %rd18;
	mul.wide.u32 	%rd19, %r18, 16;
	add.s64 	%rd6, %rd1, %rd19;
	mul.wide.u32 	%rd20, %r18, 20;
	add.s64 	%rd7, %rd1, %rd20;
	mul.wide.u32 	%rd21, %r18, 24;
	add.s64 	%rd8, %rd1, %rd21;
	mul.wide.u32 	%rd22, %r18, 28;
	add.s64 	%rd9, %rd1, %rd22;
	mul.wide.u32 	%rd23, %r3, 4;
	add.s64 	%rd24, %rd23, %rd2;
	add.s64 	%rd66, %rd24, 16;
	mov.f32 	%f67, 0f00000000;
	shl.b32 	%r26, %r18, 3;
	mov.u32 	%r37, %r4;
$L__BB0_3:
	.pragma "nounroll";
	mul.wide.s32 	%rd25, %r37, 4;
	add.s64 	%rd26, %rd3, %rd25;
	add.s64 	%rd27, %rd4, %rd25;
	add.s64 	%rd28, %rd5, %rd25;
	add.s64 	%rd29, %rd6, %rd25;
	add.s64 	%rd30, %rd7, %rd25;
	add.s64 	%rd31, %rd8, %rd25;
	add.s64 	%rd32, %rd9, %rd25;
	add.s64 	%rd33, %rd1, %rd25;
	ld.global.f32 	%f17, [%rd66+-16];
	ld.global.f32 	%f18, [%rd33];
	fma.rn.f32 	%f19, %f17, %f18, %f67;
	ld.global.f32 	%f20, [%rd66+-12];
	ld.global.f32 	%f21, [%rd26];
	fma.rn.f32 	%f22, %f20, %f21, %f19;
	ld.global.f32 	%f23, [%rd66+-8];
	ld.global.f32 	%f24, [%rd27];
	fma.rn.f32 	%f25, %f23, %f24, %f22;
	ld.global.f32 	%f26, [%rd66+-4];
	ld.global.f32 	%f27, [%rd28];
	fma.rn.f32 	%f28, %f26, %f27, %f25;
	ld.global.f32 	%f29, [%rd66];
	ld.global.f32 	%f30, [%rd29];
	fma.rn.f32 	%f31, %f29, %f30, %f28;
	ld.global.f32 	%f32, [%rd66+4];
	ld.global.f32 	%f33, [%rd30];
	fma.rn.f32 	%f34, %f32, %f33, %f31;
	ld.global.f32 	%f35, [%rd66+8];
	ld.global.f32 	%f36, [%rd31];
	fma.rn.f32 	%f37, %f35, %f36, %f34;
	ld.global.f32 	%f38, [%rd66+12];
	ld.global.f32 	%f39, [%rd32];
	fma.rn.f32 	%f67, %f38, %f39, %f37;
	add.s32 	%r38, %r38, 8;
	add.s32 	%r37, %r37, %r26;
	add.s64 	%rd66, %rd66, 32;
	setp.ne.s32 	%p3, %r38, 0;
	@%p3 bra 	$L__BB0_3;
$L__BB0_4:
	setp.eq.s32 	%p4, %r5, 0;
	@%p4 bra 	$L__BB0_12;
	and.b32  	%r13, %r18, 3;
	setp.lt.u32 	%p5, %r5, 4;
	@%p5 bra 	$L__BB0_7;
	add.s32 	%r27, %r3, %r40;
	mul.wide.u32 	%rd34, %r27, 4;
	add.s64 	%rd35, %rd2, %rd34;
	ld.global.f32 	%f41, [%rd35];
	mad.lo.s32 	%r28, %r40, %r18, %r4;
	mul.wide.s32 	%rd36, %r28, 4;
	add.s64 	%rd37, %rd1, %rd36;
	ld.global.f32 	%f42, [%rd37];
	fma.rn.f32 	%f43, %f41, %f42, %f67;
	cvt.u64.u32 	%rd38, %r3;
	cvt.u64.u32 	%rd39, %r40;
	add.s64 	%rd40, %rd38, %rd39;
	shl.b64 	%rd41, %rd40, 2;
	add.s64 	%rd42, %rd2, %rd41;
	ld.global.f32 	%f44, [%rd42+4];
	mul.wide.u32 	%rd43, %r18, 4;
	add.s64 	%rd44, %rd37, %rd43;
	ld.global.f32 	%f45, [%rd44];
	fma.rn.f32 	%f46, %f44, %f45, %f43;
	ld.global.f32 	%f47, [%rd42+8];
	add.s64 	%rd45, %rd44, %rd43;
	ld.global.f32 	%f48, [%rd45];
	fma.rn.f32 	%f49, %f47, %f48, %f46;
	ld.global.f32 	%f50, [%rd42+12];
	add.s64 	%rd46, %rd45, %rd43;
	ld.global.f32 	%f51, [%rd46];
	fma.rn.f32 	%f67, %f50, %f51, %f49;
	add.s32 	%r40, %r40, 4;
$L__BB0_7:
	setp.eq.s32 	%p6, %r13, 0;
	@%p6 bra 	$L__BB0_12;
	setp.eq.s32 	%p7, %r13, 1;
	@%p7 bra 	$L__BB0_10;
	add.s32 	%r29, %r3, %r40;
	mul.wide.u32 	%rd47, %r29, 4;
	add.s64 	%rd48, %rd2, %rd47;
	ld.global.f32 	%f53, [%rd48];
	mad.lo.s32 	%r30, %r40, %r18, %r4;
	mul.wide.s32 	%rd49, %r30, 4;
	add.s64 	%rd50, %rd1, %rd49;
	ld.global.f32 	%f54, [%rd50];
	fma.rn.f32 	%f55, %f53, %f54, %f67;
	cvt.u64.u32 	%rd51, %r3;
	cvt.u64.u32 	%rd52, %r40;
	add.s64 	%rd53, %rd51, %rd52;
	shl.b64 	%rd54, %rd53, 2;
	add.s64 	%rd55, %rd2, %rd54;
	ld.global.f32 	%f56, [%rd55+4];
	mul.wide.u32 	%rd56, %r18, 4;
	add.s64 	%rd57, %rd50, %rd56;
	ld.global.f32 	%f57, [%rd57];
	fma.rn.f32 	%f67, %f56, %f57, %f55;
	add.s32 	%r40, %r40, 2;
$L__BB0_10:
	and.b32  	%r31, %r18, 1;
	setp.eq.b32 	%p8, %r31, 1;
	not.pred 	%p9, %p8;
	@%p9 bra 	$L__BB0_12;
	add.s32 	%r32, %r3, %r40;
	mul.wide.u32 	%rd58, %r32, 4;
	add.s64 	%rd59, %rd2, %rd58;
	ld.global.f32 	%f58, [%rd59];
	mad.lo.s32 	%r33, %r40, %r18, %r4;
	mul.wide.s32 	%rd60, %r33, 4;
	add.s64 	%rd61, %rd1, %rd60;
	ld.global.f32 	%f59, [%rd61];
	fma.rn.f32 	%f67, %f58, %f59, %f67;
$L__BB0_12:
	ld.param.u64 	%rd65, [_Z7matMultPfS_iS__param_3];
	cvta.to.global.u64 	%rd62, %rd65;
	shl.b32 	%r34, %r1, 9;
	add.s32 	%r35, %r34, %r2;
	add.s32 	%r36, %r3, %r35;
	mul.wide.s32 	%rd63, %r36, 4;
	add.s64 	%rd64, %rd62, %rd63;
	st.global.f32 	[%rd64], %f67;
	ret;

}


// ===== COMPILED SASS (sm_100) =====

	.target	sm_100

	.elftype	@"ET_EXEC"


//--------------------- .note.nv.tkinfo           --------------------------
	.section	.note.nv.tkinfo,"",@"SHT_NOTE"
	.sectionflags	@"SHF_NOTE_NV_TKINFO"
	.tkinfo
        /*0018*/ 	.word	0x00000002
        /*0030*/ 	.string	""
        /*0030*/ 	.string	"ptxas"
        /*0030*/ 	.string	"Cuda compilation tools, release 13.0, V13.0.88"
        /*0030*/ 	.string	"Build cuda_13.0.r13.0/compiler.36424714_0"
        /*0030*/ 	.string	"-arch sm_100 -m 64 "



//--------------------- .note.nv.cuinfo           --------------------------
	.section	.note.nv.cuinfo,"",@"SHT_NOTE"
	.sectionflags	@"SHF_NOTE_NV_CUINFO"
        /*0018*/ 	.short	0x0002
        /*001a*/ 	.short	0x0064
        /*001c*/ 	.short	0x0082
	.zero		2


//--------------------- .nv.info                  --------------------------
	.section	.nv.info,"",@"SHT_CUDA_INFO"
	.align	4


	//----- nvinfo : EIATTR_REGCOUNT
	.align		4
        /*0000*/ 	.byte	0x04, 0x2f
        /*0002*/ 	.short	(.L_1 - .L_0)
	.align		4
.L_0:
        /*0004*/ 	.word	index@(_Z7matMultPfS_iS_)
        /*0008*/ 	.word	0x0000001e


	//----- nvinfo : EIATTR_FRAME_SIZE
	.align		4
.L_1:
        /*000c*/ 	.byte	0x04, 0x11
        /*000e*/ 	.short	(.L_3 - .L_2)
	.align		4
.L_2:
        /*0010*/ 	.word	index@(_Z7matMultPfS_iS_)
        /*0014*/ 	.word	0x00000000


	//----- nvinfo : EIATTR_MIN_STACK_SIZE
	.align		4
.L_3:
        /*0018*/ 	.byte	0x04, 0x12
        /*001a*/ 	.short	(.L_5 - .L_4)
	.align		4
.L_4:
        /*001c*/ 	.word	index@(_Z7matMultPfS_iS_)
        /*0020*/ 	.word	0x00000000
.L_5:


//--------------------- .nv.compat                --------------------------
	.section	.nv.compat,"",@"SHT_CUDA_COMPAT_INFO"
	.align	4
        /*0000*/ 	.byte	0x02, 0x09, 0x00, 0x00, 0x02, 0x02, 0x01, 0x00, 0x02, 0x05, 0x05, 0x00, 0x03, 0x07, 0x01, 0x01
        /*0010*/ 	.byte	0x02, 0x03, 0x00, 0x00, 0x02, 0x06, 0x01, 0x00, 0x04, 0x0b, 0x08, 0x00, 0x09, 0x00, 0x00, 0x00
        /*0020*/ 	.byte	0x00, 0x00, 0x00, 0x00


//--------------------- .nv.info._Z7matMultPfS_iS_ --------------------------
	.section	.nv.info._Z7matMultPfS_iS_,"",@"SHT_CUDA_INFO"
	.sectionflags	@""
	.align	4


	//----- nvinfo : EIATTR_CUDA_API_VERSION
	.align		4
        /*0000*/ 	.byte	0x04, 0x37
        /*0002*/ 	.short	(.L_7 - .L_6)
.L_6:
        /*0004*/ 	.word	0x00000082


	//----- nvinfo : EIATTR_KPARAM_INFO
	.align		4
.L_7:
        /*0008*/ 	.byte	0x04, 0x17
        /*000a*/ 	.short	(.L_9 - .L_8)
.L_8:
        /*000c*/ 	.word	0x00000000
        /*0010*/ 	.short	0x0003
        /*0012*/ 	.short	0x0018
        /*0014*/ 	.byte	0x00, 0xf5, 0x21, 0x00


	//----- nvinfo : EIATTR_KPARAM_INFO
	.align		4
.L_9:
        /*0018*/ 	.byte	0x04, 0x17
        /*001a*/ 	.short	(.L_11 - .L_10)
.L_10:
        /*001c*/ 	.word	0x00000000
        /*0020*/ 	.short	0x0002
        /*0022*/ 	.short	0x0010
        /*0024*/ 	.byte	0x00, 0xf0, 0x11, 0x00


	//----- nvinfo : EIATTR_KPARAM_INFO
	.align		4
.L_11:
        /*0028*/ 	.byte	0x04, 0x17
        /*002a*/ 	.short	(.L_13 - .L_12)
.L_12:
        /*002c*/ 	.word	0x00000000
        /*0030*/ 	.short	0x0001
        /*0032*/ 	.short	0x0008
        /*0034*/ 	.byte	0x00, 0xf5, 0x21, 0x00


	//----- nvinfo : EIATTR_KPARAM_INFO
	.align		4
.L_13:
        /*0038*/ 	.byte	0x04, 0x17
        /*003a*/ 	.short	(.L_15 - .L_14)
.L_14:
        /*003c*/ 	.word	0x00000000
        /*0040*/ 	.short	0x0000
        /*0042*/ 	.short	0x0000
        /*0044*/ 	.byte	0x00, 0xf5, 0x21, 0x00


	//----- nvinfo : EIATTR_SPARSE_MMA_MASK
	.align		4
.L_15:
        /*0048*/ 	.byte	0x03, 0x50
        /*004a*/ 	.short	0x0000


	//----- nvinfo : EIATTR_MAXREG_COUNT
	.align		4
        /*004c*/ 	.byte	0x03, 0x1b
        /*004e*/ 	.short	0x00ff


	//----- nvinfo : EIATTR_MERCURY_ISA_VERSION
	.align		4
        /*0050*/ 	.byte	0x03, 0x5f
        /*0052*/ 	.short	0x0101


	//----- nvinfo : EIATTR_VRC_CTA_INIT_COUNT
	.align		4
        /*0054*/ 	.byte	0x02, 0x4a
	.zero		1
	.zero		1


	//----- nvinfo : EIATTR_EXIT_INSTR_OFFSETS
	.align		4
        /*0058*/ 	.byte	0x04, 0x1c
        /*005a*/ 	.short	(.L_17 - .L_16)


	//   ....[0]....
.L_16:
        /*005c*/ 	.word	0x00000b10


	//----- nvinfo : EIATTR_CBANK_PARAM_SIZE
	.align		4
.L_17:
        /*0060*/ 	.byte	0x03, 0x19
        /*0062*/ 	.short	0x0020


	//----- nvinfo : EIATTR_PARAM_CBANK
	.align		4
        /*0064*/ 	.byte	0x04, 0x0a
        /*0066*/ 	.short	(.L_19 - .L_18)
	.align		4
.L_18:
        /*0068*/ 	.word	index@(.nv.constant0._Z7matMultPfS_iS_)
        /*006c*/ 	.short	0x0380
        /*006e*/ 	.short	0x0020


	//----- nvinfo : EIATTR_SW_WAR
	.align		4
.L_19:
        /*0070*/ 	.byte	0x04, 0x36
        /*0072*/ 	.short	(.L_21 - .L_20)
.L_20:
        /*0074*/ 	.word	0x00000008
.L_21:


//--------------------- .nv.callgraph             --------------------------
	.section	.nv.callgraph,"",@"SHT_CUDA_CALLGRAPH"
	.align	4
	.sectionentsize	8
	.align		4
        /*0000*/ 	.word	0x00000000
	.align		4
        /*0004*/ 	.word	0xffffffff
	.align		4
        /*0008*/ 	.word	0x00000000
	.align		4
        /*000c*/ 	.word	0xfffffffe
	.align		4
        /*0010*/ 	.word	0x00000000
	.align		4
        /*0014*/ 	.word	0xfffffffd
	.align		4
        /*0018*/ 	.word	0x00000000
	.align		4
        /*001c*/ 	.word	0xfffffffc


//--------------------- .text._Z7matMultPfS_iS_   --------------------------
	.section	.text._Z7matMultPfS_iS_,"ax",@progbits
	.align	128
        .global         _Z7matMultPfS_iS_
        .type           _Z7matMultPfS_iS_,@function
        .size           _Z7matMultPfS_iS_,(.L_x_5 - _Z7matMultPfS_iS_)
        .other          _Z7matMultPfS_iS_,@"STO_CUDA_ENTRY STV_DEFAULT"
_Z7matMultPfS_iS_:
.text._Z7matMultPfS_iS_:
[----:B------:R-:W-:Y:S01]  /*0000*/  LDC R1, c[0x0][0x37c] ;  /* 0x0000df00ff017b82 */ /* 0x000fe20000000800 */
[----:B------:R-:W0:Y:S01]  /*0010*/  S2R R12, SR_TID.Y ;  /* 0x00000000000c7919 */ /* 0x000e220000002200 */
[----:B------:R-:W1:Y:S01]  /*0020*/  LDCU UR18, c[0x0][0x390] ;  /* 0x00007200ff1277ac */ /* 0x000e620008000800 */
[----:B------:R-:W-:Y:S01]  /*0030*/  HFMA2 R13, -RZ, RZ, 0, 0 ;  /* 0x00000000ff0d7431 */ /* 0x000fe200000001ff */
[----:B------:R-:W2:Y:S01]  /*0040*/  S2R R0, SR_CTAID.X ;  /* 0x0000000000007919 */ /* 0x000ea20000002500 */
[----:B------:R-:W3:Y:S01]  /*0050*/  LDCU.64 UR16, c[0x0][0x358] ;  /* 0x00006b00ff1077ac */ /* 0x000ee20008000a00 */
[----:B------:R-:W2:Y:S01]  /*0060*/  S2R R3, SR_TID.X ;  /* 0x0000000000037919 */ /* 0x000ea20000002100 */
[----:B------:R-:W4:Y:S01]  /*0070*/  S2R R5, SR_CTAID.Y ;  /* 0x0000000000057919 */ /* 0x000f220000002600 */
[----:B-1----:R-:W-:Y:S02]  /*0080*/  UISETP.GE.AND UP0, UPT, UR18, 0x1, UPT ;  /* 0x000000011200788c */ /* 0x002fe4000bf06270 */
[----:B------:R-:W-:-:S02]  /*0090*/  USHF.L.U32 UR4, UR18, 0x9, URZ ;  /* 0x0000000912047899 */ /* 0x000fc400080006ff */
[----:B0-----:R-:W-:Y:S02]  /*00a0*/  IMAD R12, R12, UR18, RZ ;  /* 0x000000120c0c7c24 */ /* 0x001fe4000f8e02ff */
[----:B--2---:R-:W-:Y:S02]  /*00b0*/  IMAD R2, R0, R3, RZ ;  /* 0x0000000300027224 */ /* 0x004fe400078e02ff */
[----:B----4-:R-:W-:Y:S02]  /*00c0*/  IMAD R12, R5, UR4, R12 ;  /* 0x00000004050c7c24 */ /* 0x010fe4000f8e020c */
[----:B------:R-:W-:Y:S01]  /*00d0*/  IMAD R14, R2, UR4, RZ ;  /* 0x00000004020e7c24 */ /* 0x000fe2000f8e02ff */
[----:B---3--:R-:W-:Y:S06]  /*00e0*/  BRA.U !UP0, `(.L_x_0) ;  /* 0x0000000908707547 */ /* 0x008fec000b800000 */
[----:B------:R-:W-:Y:S01]  /*00f0*/  UISETP.GE.U32.AND UP1, UPT, UR18, 0x8, UPT ;  /* 0x000000081200788c */ /* 0x000fe2000bf26070 */
[----:B------:R-:W-:Y:S01]  /*0100*/  MOV R13, RZ ;  /* 0x000000ff000d7202 */ /* 0x000fe20000000f00 */
[----:B------:R-:W-:Y:S01]  /*0110*/  ULOP3.LUT UR19, UR18, 0x7, URZ, 0xc0, !UPT ;  /* 0x0000000712137892 */ /* 0x000fe2000f8ec0ff */
[----:B------:R-:W-:-:S03]  /*0120*/  UMOV UR4, URZ ;  /* 0x000000ff00047c82 */ /* 0x000fc60008000000 */
[----:B------:R-:W-:-:S03]  /*0130*/  UISETP.NE.AND UP0, UPT, UR19, URZ, UPT ;  /* 0x000000ff1300728c */ /* 0x000fc6000bf05270 */
[----:B------:R-:W-:Y:S08]  /*0140*/  BRA.U !UP1, `(.L_x_1) ;  /* 0x00000005090c7547 */ /* 0x000ff0000b800000 */
[----:B------:R-:W0:Y:S01]  /*0150*/  LDCU.128 UR20, c[0x0][0x380] ;  /* 0x00007000ff1477ac */ /* 0x000e220008000c00 */
[----:B------:R-:W-:Y:S01]  /*0160*/  MOV R13, RZ ;  /* 0x000000ff000d7202 */ /* 0x000fe20000000f00 */
[----:B------:R-:W-:-:S04]  /*0170*/  ULOP3.LUT UR4, UR18, 0x7ffffff8, URZ, 0xc0, !UPT ;  /* 0x7ffffff812047892 */ /* 0x000fc8000f8ec0ff */
[----:B------:R-:W-:Y:S01]  /*0180*/  UIADD3 UR5, UPT, UPT, -UR4, URZ, URZ ;  /* 0x000000ff04057290 */ /* 0x000fe2000fffe1ff */
[----:B0-----:R-:W-:Y:S01]  /*0190*/  MOV R2, UR20 ;  /* 0x0000001400027c02 */ /* 0x001fe20008000f00 */
[----:B------:R-:W-:Y:S01]  /*01a0*/  UIMAD.WIDE.U32 UR6, UR18, 0xc, UR22 ;  /* 0x0000000c120678a5 */ /* 0x000fe2000f8e0016 */
[----:B------:R-:W-:Y:S01]  /*01b0*/  MOV R3, UR21 ;  /* 0x0000001500037c02 */ /* 0x000fe20008000f00 */
[----:B------:R-:W-:Y:S02]  /*01c0*/  UIMAD.WIDE.U32 UR8, UR18, 0x10, UR22 ;  /* 0x00000010120878a5 */ /* 0x000fe4000f8e0016 */
[----:B------:R-:W-:Y:S01]  /*01d0*/  UIMAD.WIDE.U32 UR10, UR18, 0x14, UR22 ;  /* 0x00000014120a78a5 */ /* 0x000fe2000f8e0016 */
[----:B------:R-:W-:Y:S01]  /*01e0*/  IMAD.WIDE.U32 R2, R12, 0x4, R2 ;  /* 0x000000040c027825 */ /* 0x000fe200078e0002 */
[----:B------:R-:W-:Y:S02]  /*01f0*/  UIMAD.WIDE.U32 UR12, UR18, 0x18, UR22 ;  /* 0x00000018120c78a5 */ /* 0x000fe4000f8e0016 */
[----:B------:R-:W-:Y:S01]  /*0200*/  UIMAD.WIDE.U32 UR14, UR18, 0x1c, UR22 ;  /* 0x0000001c120e78a5 */ /* 0x000fe2000f8e0016 */
[----:B------:R-:W-:-:S04]  /*0210*/  IADD3 R4, P0, PT, R2, 0x10, RZ ;  /* 0x0000001002047810 */ /* 0x000fc80007f1e0ff */
[----:B------:R-:W-:-:S09]  /*0220*/  IADD3.X R5, PT, PT, RZ, R3, RZ, P0, !PT ;  /* 0x00000003ff057210 */ /* 0x000fd200007fe4ff */
.L_x_2:
[----:B------:R-:W-:Y:S01]  /*0230*/  HFMA2 R3, -RZ, RZ, 0, 2.384185791015625e-07 ;  /* 0x00000004ff037431 */ /* 0x000fe200000001ff */
[----:B------:R-:W-:Y:S02]  /*0240*/  UIMAD.WIDE.U32 UR24, UR18, 0x4, UR22 ;  /* 0x00000004121878a5 */ /* 0x000fe4000f8e0016 */
[----:B------:R-:W-:Y:S01]  /*0250*/  UIMAD.WIDE.U32 UR20, UR18, 0x8, UR22 ;  /* 0x00000008121478a5 */ /* 0x000fe2000f8e0016 */
[----:B------:R-:W-:-:S03]  /*0260*/  HFMA2 R11, -RZ, RZ, 0, 2.384185791015625e-07 ;  /* 0x00000004ff0b7431 */ /* 0x000fc600000001ff */
[----:B------:R-:W-:Y:S02]  /*0270*/  MOV R8, UR24 ;  /* 0x0000001800087c02 */ /* 0x000fe40008000f00 */
[----:B------:R-:W-:Y:S01]  /*0280*/  MOV R9, UR25 ;  /* 0x0000001900097c02 */ /* 0x000fe20008000f00 */
[----:B------:R-:W-:Y:S01]  /*0290*/  IMAD.WIDE R2, R14, R3, UR22 ;  /* 0x000000160e027e25 */ /* 0x000fe2000f8e0203 */
[----:B------:R-:W-:-:S03]  /*02a0*/  MOV R25, UR21 ;  /* 0x0000001500197c02 */ /* 0x000fc60008000f00 */
[----:B------:R-:W-:Y:S01]  /*02b0*/  IMAD.U32 R24, RZ, RZ, UR20 ;  /* 0x00000014ff187e24 */ /* 0x000fe2000f8e00ff */
[----:B------:R0:W2:Y:S01]  /*02c0*/  LDG.E R21, desc[UR16][R2.64] ;  /* 0x0000001002157981 */ /* 0x0000a2000c1e1900 */
[----:B------:R-:W-:-:S04]  /*02d0*/  IMAD.WIDE R8, R14, 0x4, R8 ;  /* 0x000000040e087825 */ /* 0x000fc800078e0208 */
[----:B------:R-:W-:Y:S02]  /*02e0*/  HFMA2 R7, -RZ, RZ, 0, 2.384185791015625e-07 ;  /* 0x00000004ff077431 */ /* 0x000fe400000001ff */
[C---:B------:R-:W-:Y:S01]  /*02f0*/  IMAD.WIDE R24, R14.reuse, 0x4, R24 ;  /* 0x000000040e187825 */ /* 0x040fe200078e0218 */
[----:B------:R1:W3:Y:S01]  /*0300*/  LDG.E R20, desc[UR16][R8.64] ;  /* 0x0000001008147981 */ /* 0x0002e2000c1e1900 */
[----:B0-----:R-:W-:Y:S02]  /*0310*/  MOV R2, R4 ;  /* 0x0000000400027202 */ /* 0x001fe40000000f00 */
[----:B------:R-:W-:Y:S01]  /*0320*/  IMAD.WIDE R10, R14, R11, UR6 ;  /* 0x000000060e0a7e25 */ /* 0x000fe2000f8e020b */
[----:B------:R-:W-:Y:S01]  /*0330*/  MOV R3, R5 ;  /* 0x0000000500037202 */ /* 0x000fe20000000f00 */
[----:B------:R-:W4:Y:S04]  /*0340*/  LDG.E R18, desc[UR16][R24.64] ;  /* 0x0000001018127981 */ /* 0x000f28000c1e1900 */
[----:B------:R-:W2:Y:S01]  /*0350*/  LDG.E R22, desc[UR16][R2.64+-0x10] ;  /* 0xfffff01002167981 */ /* 0x000ea2000c1e1900 */
[----:B------:R-:W-:-:S03]  /*0360*/  MOV R5, 0x4 ;  /* 0x0000000400057802 */ /* 0x000fc60000000f00 */
[----:B------:R-:W3:Y:S02]  /*0370*/  LDG.E R19, desc[UR16][R2.64+-0xc] ;  /* 0xfffff41002137981 */ /* 0x000ee4000c1e1900 */
[C---:B------:R-:W-:Y:S02]  /*0380*/  IMAD.WIDE R4, R14.reuse, R5, UR8 ;  /* 0x000000080e047e25 */ /* 0x040fe4000f8e0205 */
[----:B------:R-:W4:Y:S01]  /*0390*/  LDG.E R17, desc[UR16][R2.64+-0x8] ;  /* 0xfffff81002117981 */ /* 0x000f22000c1e1900 */
[----:B-1----:R-:W-:Y:S01]  /*03a0*/  MOV R9, 0x4 ;  /* 0x0000000400097802 */ /* 0x002fe20000000f00 */
[C---:B------:R-:W-:Y:S02]  /*03b0*/  IMAD.WIDE R6, R14.reuse, R7, UR10 ;  /* 0x0000000a0e067e25 */ /* 0x040fe4000f8e0207 */
[----:B------:R0:W5:Y:S04]  /*03c0*/  LDG.E R16, desc[UR16][R10.64] ;  /* 0x000000100a107981 */ /* 0x000168000c1e1900 */
[----:B------:R-:W5:Y:S01]  /*03d0*/  LDG.E R15, desc[UR16][R2.64+-0x4] ;  /* 0xfffffc10020f7981 */ /* 0x000f62000c1e1900 */
[----:B------:R-:W-:-:S03]  /*03e0*/  IMAD.WIDE R8, R14, R9, UR12 ;  /* 0x0000000c0e087e25 */ /* 0x000fc6000f8e0209 */
[----:B------:R-:W5:Y:S01]  /*03f0*/  LDG.E R4, desc[UR16][R4.64] ;  /* 0x0000001004047981 */ /* 0x000f62000c1e1900 */
[----:B------:R-:W-:-:S03]  /*0400*/  IMAD.MOV.U32 R27, RZ, RZ, 0x4 ;  /* 0x00000004ff1b7424 */ /* 0x000fc600078e00ff */
[----:B------:R-:W5:Y:S01]  /*0410*/  LDG.E R23, desc[UR16][R2.64] ;  /* 0x0000001002177981 */ /* 0x000f62000c1e1900 */
[----:B0-----:R-:W-:-:S03]  /*0420*/  IMAD.WIDE R10, R14, R27, UR14 ;  /* 0x0000000e0e0a7e25 */ /* 0x001fc6000f8e021b */
[----:B------:R-:W5:Y:S04]  /*0430*/  LDG.E R7, desc[UR16][R6.64] ;  /* 0x0000001006077981 */ /* 0x000f68000c1e1900 */
[----:B------:R-:W5:Y:S04]  /*0440*/  LDG.E R24, desc[UR16][R2.64+0x4] ;  /* 0x0000041002187981 */ /* 0x000f68000c1e1900 */
[----:B------:R-:W5:Y:S04]  /*0450*/  LDG.E R8, desc[UR16][R8.64] ;  /* 0x0000001008087981 */ /* 0x000f68000c1e1900 */
[----:B------:R-:W5:Y:S04]  /*0460*/  LDG.E R25, desc[UR16][R2.64+0x8] ;  /* 0x0000081002197981 */ /* 0x000f68000c1e1900 */
[----:B------:R-:W5:Y:S04]  /*0470*/  LDG.E R10, desc[UR16][R10.64] ;  /* 0x000000100a0a7981 */ /* 0x000f68000c1e1900 */
[----:B------:R-:W5:Y:S01]  /*0480*/  LDG.E R27, desc[UR16][R2.64+0xc] ;  /* 0x00000c10021b7981 */ /* 0x000f62000c1e1900 */
[----:B------:R-:W-:-:S04]  /*0490*/  UIADD3 UR5, UPT, UPT, UR5, 0x8, URZ ;  /* 0x0000000805057890 */ /* 0x000fc8000fffe0ff */
[----:B------:R-:W-:Y:S01]  /*04a0*/  UISETP.NE.AND UP1, UPT, UR5, URZ, UPT ;  /* 0x000000ff0500728c */ /* 0x000fe2000bf25270 */
[----:B--2---:R-:W-:-:S04]  /*04b0*/  FFMA R22, R22, R21, R13 ;  /* 0x0000001516167223 */ /* 0x004fc8000000000d */
[----:B---3--:R-:W-:-:S04]  /*04c0*/  FFMA R20, R19, R20, R22 ;  /* 0x0000001413147223 */ /* 0x008fc80000000016 */
[----:B----4-:R-:W-:-:S04]  /*04d0*/  FFMA R18, R17, R18, R20 ;  /* 0x0000001211127223 */ /* 0x010fc80000000014 */
[----:B-----5:R-:W-:-:S04]  /*04e0*/  FFMA R16, R15, R16, R18 ;  /* 0x000000100f107223 */ /* 0x020fc80000000012 */
[----:B------:R-:W-:Y:S01]  /*04f0*/  FFMA R23, R23, R4, R16 ;  /* 0x0000000417177223 */ /* 0x000fe20000000010 */
[----:B------:R-:W-:-:S03]  /*0500*/  IADD3 R4, P0, PT, R2, 0x20, RZ ;  /* 0x0000002002047810 */ /* 0x000fc60007f1e0ff */
[----:B------:R-:W-:Y:S01]  /*0510*/  FFMA R24, R24, R7, R23 ;  /* 0x0000000718187223 */ /* 0x000fe20000000017 */
[----:B------:R-:W-:Y:S02]  /*0520*/  MOV R7, UR18 ;  /* 0x0000001200077c02 */ /* 0x000fe40008000f00 */
[----:B------:R-:W-:Y:S01]  /*0530*/  IADD3.X R5, PT, PT, RZ, R3, RZ, P0, !PT ;  /* 0x00000003ff057210 */ /* 0x000fe200007fe4ff */
[----:B------:R-:W-:Y:S01]  /*0540*/  FFMA R8, R25, R8, R24 ;  /* 0x0000000819087223 */ /* 0x000fe20000000018 */
[----:B------:R-:W-:-:S03]  /*0550*/  LEA R14, R7, R14, 0x3 ;  /* 0x0000000e070e7211 */ /* 0x000fc600078e18ff */
[----:B------:R-:W-:Y:S01]  /*0560*/  FFMA R13, R27, R10, R8 ;  /* 0x0000000a1b0d7223 */ /* 0x000fe20000000008 */
[----:B------:R-:W-:Y:S06]  /*0570*/  BRA.U UP1, `(.L_x_2) ;  /* 0xfffffffd012c7547 */ /* 0x000fec000b83ffff */
.L_x_1:
[----:B------:R-:W-:Y:S05]  /*0580*/  BRA.U !UP0, `(.L_x_0) ;  /* 0x0000000508487547 */ /* 0x000fea000b800000 */
[----:B------:R-:W0:Y:S01]  /*0590*/  S2R R3, SR_TID.X ;  /* 0x0000000000037919 */ /* 0x000e220000002100 */
[----:B------:R-:W-:Y:S02]  /*05a0*/  UISETP.GE.U32.AND UP0, UPT, UR19, 0x4, UPT ;  /* 0x000000041300788c */ /* 0x000fe4000bf06070 */
[----:B------:R-:W-:Y:S02]  /*05b0*/  USHF.L.U32 UR6, UR18, 0x9, URZ ;  /* 0x0000000912067899 */ /* 0x000fe400080006ff */
[----:B------:R-:W-:-:S04]  /*05c0*/  ULOP3.LUT UR5, UR18, 0x3, URZ, 0xc0, !UPT ;  /* 0x0000000312057892 */ /* 0x000fc8000f8ec0ff */
[----:B------:R-:W-:Y:S01]  /*05d0*/  UISETP.NE.AND UP1, UPT, UR5, URZ, UPT ;  /* 0x000000ff0500728c */ /* 0x000fe2000bf25270 */
[----:B0-----:R-:W-:-:S04]  /*05e0*/  IMAD R2, R0, R3, RZ ;  /* 0x0000000300027224 */ /* 0x001fc800078e02ff */
[----:B------:R-:W-:Y:S01]  /*05f0*/  IMAD R2, R2, UR6, RZ ;  /* 0x0000000602027c24 */ /* 0x000fe2000f8e02ff */
[----:B------:R-:W-:Y:S06]  /*0600*/  BRA.U !UP0, `(.L_x_3) ;  /* 0x00000001087c7547 */ /* 0x000fec000b800000 */
[----:B------:R-:W0:Y:S01]  /*0610*/  LDC.64 R6, c[0x0][0x388] ;  /* 0x0000e200ff067b82 */ /* 0x000e220000000a00 */
[----:B------:R-:W1:Y:S01]  /*0620*/  LDCU.64 UR6, c[0x0][0x380] ;  /* 0x00007000ff0677ac */ /* 0x000e620008000a00 */
[----:B------:R-:W-:Y:S01]  /*0630*/  MOV R5, UR4 ;  /* 0x0000000400057c02 */ /* 0x000fe20008000f00 */
[----:B------:R-:W-:Y:S01]  /*0640*/  IMAD.U32 R15, RZ, RZ, UR18 ;  /* 0x00000012ff0f7e24 */ /* 0x000fe2000f8e00ff */
[C---:B------:R-:W-:Y:S02]  /*0650*/  IADD3 R3, PT, PT, R12.reuse, UR4, RZ ;  /* 0x000000040c037c10 */ /* 0x040fe4000fffe0ff */
[----:B------:R-:W-:Y:S01]  /*0660*/  MOV R11, UR18 ;  /* 0x00000012000b7c02 */ /* 0x000fe20008000f00 */
[----:B------:R-:W-:Y:S01]  /*0670*/  IMAD R5, R5, UR18, R2 ;  /* 0x0000001205057c24 */ /* 0x000fe2000f8e0202 */
[----:B------:R-:W2:Y:S01]  /*0680*/  LDC.64 R8, c[0x0][0x380] ;  /* 0x0000e000ff087b82 */ /* 0x000ea20000000a00 */
[----:B------:R-:W-:Y:S02]  /*0690*/  IADD3 R14, P0, PT, R12, UR4, RZ ;  /* 0x000000040c0e7c10 */ /* 0x000fe4000ff1e0ff */
[----:B------:R-:W-:Y:S01]  /*06a0*/  MOV R17, UR18 ;  /* 0x0000001200117c02 */ /* 0x000fe20008000f00 */
[----:B0-----:R-:W-:-:S04]  /*06b0*/  IMAD.WIDE R6, R5, 0x4, R6 ;  /* 0x0000000405067825 */ /* 0x001fc800078e0206 */
[----:B------:R-:W-:Y:S02]  /*06c0*/  IMAD.WIDE.U32 R10, R11, 0x4, R6 ;  /* 0x000000040b0a7825 */ /* 0x000fe400078e0006 */
[----:B------:R-:W3:Y:S02]  /*06d0*/  LDG.E R6, desc[UR16][R6.64] ;  /* 0x0000001006067981 */ /* 0x000ee4000c1e1900 */
[----:B--2---:R-:W-:Y:S01]  /*06e0*/  IMAD.WIDE.U32 R8, R3, 0x4, R8 ;  /* 0x0000000403087825 */ /* 0x004fe200078e0008 */
[----:B------:R-:W-:Y:S01]  /*06f0*/  IADD3.X R3, PT, PT, RZ, RZ, RZ, P0, !PT ;  /* 0x000000ffff037210 */ /* 0x000fe200007fe4ff */
[----:B------:R-:W2:Y:S01]  /*0700*/  LDG.E R18, desc[UR16][R10.64] ;  /* 0x000000100a127981 */ /* 0x000ea2000c1e1900 */
[----:B-1----:R-:W-:-:S03]  /*0710*/  LEA R4, P0, R14, UR6, 0x2 ;  /* 0x000000060e047c11 */ /* 0x002fc6000f8010ff */
[----:B------:R-:W3:Y:S01]  /*0720*/  LDG.E R8, desc[UR16][R8.64] ;  /* 0x0000001008087981 */ /* 0x000ee2000c1e1900 */
[----:B------:R-:W-:Y:S01]  /*0730*/  LEA.HI.X R5, R14, UR7, R3, 0x2, P0 ;  /* 0x000000070e057c11 */ /* 0x000fe200080f1403 */
[----:B------:R-:W-:-:S04]  /*0740*/  IMAD.WIDE.U32 R14, R15, 0x4, R10 ;  /* 0x000000040f0e7825 */ /* 0x000fc800078e000a */
[----:B------:R-:W2:Y:S01]  /*0750*/  LDG.E R3, desc[UR16][R4.64+0x4] ;  /* 0x0000041004037981 */ /* 0x000ea2000c1e1900 */
[----:B------:R-:W-:-:S03]  /*0760*/  IMAD.WIDE.U32 R16, R17, 0x4, R14 ;  /* 0x0000000411107825 */ /* 0x000fc600078e000e */
[----:B------:R-:W4:Y:S04]  /*0770*/  LDG.E R19, desc[UR16][R14.64] ;  /* 0x000000100e137981 */ /* 0x000f28000c1e1900 */
[----:B------:R-:W4:Y:S04]  /*0780*/  LDG.E R20, desc[UR16][R4.64+0x8] ;  /* 0x0000081004147981 */ /* 0x000f28000c1e1900 */
[----:B------:R-:W5:Y:S04]  /*0790*/  LDG.E R22, desc[UR16][R4.64+0xc] ;  /* 0x00000c1004167981 */ /* 0x000f68000c1e1900 */
[----:B------:R-:W5:Y:S01]  /*07a0*/  LDG.E R16, desc[UR16][R16.64] ;  /* 0x0000001010107981 */ /* 0x000f62000c1e1900 */
[----:B------:R-:W-:Y:S01]  /*07b0*/  UIADD3 UR4, UPT, UPT, UR4, 0x4, URZ ;  /* 0x0000000404047890 */ /* 0x000fe2000fffe0ff */
[----:B---3--:R-:W-:-:S04]  /*07c0*/  FFMA R8, R8, R6, R13 ;  /* 0x0000000608087223 */ /* 0x008fc8000000000d */
[----:B--2---:R-:W-:-:S04]  /*07d0*/  FFMA R3, R3, R18, R8 ;  /* 0x0000001203037223 */ /* 0x004fc80000000008 */
[----:B----4-:R-:W-:-:S04]  /*07e0*/  FFMA R3, R20, R19, R3 ;  /* 0x0000001314037223 */ /* 0x010fc80000000003 */
[----:B-----5:R-:W-:-:S07]  /*07f0*/  FFMA R13, R22, R16, R3 ;  /* 0x00000010160d7223 */ /* 0x020fce0000000003 */
.L_x_3:
[----:B------:R-:W-:Y:S05]  /*0800*/  BRA.U !UP1, `(.L_x_0) ;  /* 0x0000000109a87547 */ /* 0x000fea000b800000 */
[----:B------:R-:W-:Y:S01]  /*0810*/  UISETP.NE.AND UP0, UPT, UR5, 0x1, UPT ;  /* 0x000000010500788c */ /* 0x000fe2000bf05270 */
[----:B------:R-:W-:Y:S01]  /*0820*/  MOV R9, UR4 ;  /* 0x0000000400097c02 */ /* 0x000fe20008000f00 */
[----:B------:R-:W-:Y:S02]  /*0830*/  ULOP3.LUT UR5, UR18, 0x1, URZ, 0xc0, !UPT ;  /* 0x0000000112057892 */ /* 0x000fe4000f8ec0ff */
[----:B------:R-:W-:Y:S02]  /*0840*/  IMAD.U32 R17, RZ, RZ, UR18 ;  /* 0x00000012ff117e24 */ /* 0x000fe4000f8e00ff */
[----:B------:R-:W-:Y:S01]  /*0850*/  UISETP.NE.U32.AND UP1, UPT, UR5, 0x1, UPT ;  /* 0x000000010500788c */ /* 0x000fe2000bf25070 */
[----:B------:R-:W-:-:S04]  /*0860*/  PLOP3.LUT P1, PT, PT, PT, UP0, 0x80, 0x8 ;  /* 0x000000000008781c */ /* 0x000fc80003f2f008 */
[----:B------:R-:W0:Y:S01]  /*0870*/  @UP0 LDCU.128 UR8, c[0x0][0x380] ;  /* 0x00007000ff0807ac */ /* 0x000e220008000c00 */
[----:B------:R-:W-:Y:S01]  /*0880*/  PLOP3.LUT P0, PT, PT, PT, UP1, 0x80, 0x8 ;  /* 0x000000000008781c */ /* 0x000fe20003f0f018 */
[----:B------:R-:W1:Y:S04]  /*0890*/  @UP0 LDCU.64 UR6, c[0x0][0x380] ;  /* 0x00007000ff0607ac */ /* 0x000e680008000a00 */
[----:B------:R-:W2:Y:S03]  /*08a0*/  @!UP1 LDCU.128 UR12, c[0x0][0x380] ;  /* 0x00007000ff0c97ac */ /* 0x000ea60008000c00 */
[C---:B------:R-:W-:Y:S02]  /*08b0*/  @P1 IADD3 R3, PT, PT, R12.reuse, UR4, RZ ;  /* 0x000000040c031c10 */ /* 0x040fe4000fffe0ff */
[----:B------:R-:W-:Y:S01]  /*08c0*/  @P1 IADD3 R5, P2, PT, R12, UR4, RZ ;  /* 0x000000040c051c10 */ /* 0x000fe2000ff5e0ff */
[----:B------:R-:W-:-:S03]  /*08d0*/  @UP0 UIADD3 UR4, UPT, UPT, UR4, 0x2, URZ ;  /* 0x0000000204040890 */ /* 0x000fc6000fffe0ff */
[----:B------:R-:W-:Y:S02]  /*08e0*/  @P1 IADD3.X R8, PT, PT, RZ, RZ, RZ, P2, !PT ;  /* 0x000000ffff081210 */ /* 0x000fe400017fe4ff */
[----:B0-----:R-:W-:Y:S02]  /*08f0*/  MOV R14, UR8 ;  /* 0x00000008000e7c02 */ /* 0x001fe40008000f00 */
[----:B------:R-:W-:Y:S02]  /*0900*/  MOV R15, UR9 ;  /* 0x00000009000f7c02 */ /* 0x000fe40008000f00 */
[----:B------:R-:W-:Y:S02]  /*0910*/  MOV R6, UR10 ;  /* 0x0000000a00067c02 */ /* 0x000fe40008000f00 */
[----:B------:R-:W-:Y:S01]  /*0920*/  MOV R7, UR11 ;  /* 0x0000000b00077c02 */ /* 0x000fe20008000f00 */
[----:B------:R-:W-:Y:S01]  /*0930*/  @P1 IMAD.WIDE.U32 R14, R3, 0x4, R14 ;  /* 0x00000004030e1825 */ /* 0x000fe200078e000e */
[----:B-1----:R-:W-:-:S03]  /*0940*/  @P1 LEA R4, P2, R5, UR6, 0x2 ;  /* 0x0000000605041c11 */ /* 0x002fc6000f8410ff */
[----:B------:R-:W-:Y:S01]  /*0950*/  @P1 IMAD R3, R9, UR18, R2 ;  /* 0x0000001209031c24 */ /* 0x000fe2000f8e0202 */
[----:B------:R-:W-:Y:S01]  /*0960*/  MOV R19, UR4 ;  /* 0x0000000400137c02 */ /* 0x000fe20008000f00 */
[----:B------:R-:W3:Y:S02]  /*0970*/  @P1 LDG.E R14, desc[UR16][R14.64] ;  /* 0x000000100e0e1981 */ /* 0x000ee4000c1e1900 */
[----:B------:R-:W-:Y:S01]  /*0980*/  @P1 IMAD.WIDE R6, R3, 0x4, R6 ;  /* 0x0000000403061825 */ /* 0x000fe200078e0206 */
[----:B------:R-:W-:Y:S02]  /*0990*/  @P1 LEA.HI.X R5, R5, UR7, R8, 0x2, P2 ;  /* 0x0000000705051c11 */ /* 0x000fe400090f1408 */
[----:B--2---:R-:W-:Y:S01]  /*09a0*/  MOV R10, UR12 ;  /* 0x0000000c000a7c02 */ /* 0x004fe20008000f00 */
[----:B------:R-:W-:Y:S01]  /*09b0*/  @!P0 IMAD R19, R19, UR18, R2 ;  /* 0x0000001213138c24 */ /* 0x000fe2000f8e0202 */
[----:B------:R-:W-:Y:S01]  /*09c0*/  MOV R11, UR13 ;  /* 0x0000000d000b7c02 */ /* 0x000fe20008000f00 */
[----:B------:R-:W-:Y:S01]  /*09d0*/  @P1 IMAD.WIDE.U32 R16, R17, 0x4, R6 ;  /* 0x0000000411101825 */ /* 0x000fe200078e0006 */
[----:B------:R-:W-:Y:S01]  /*09e0*/  @!P0 IADD3 R3, PT, PT, R12, UR4, RZ ;  /* 0x000000040c038c10 */ /* 0x000fe2000fffe0ff */
[----:B------:R-:W3:Y:S01]  /*09f0*/  @P1 LDG.E R6, desc[UR16][R6.64] ;  /* 0x0000001006061981 */ /* 0x000ee2000c1e1900 */
[----:B------:R-:W-:-:S02]  /*0a00*/  MOV R8, UR14 ;  /* 0x0000000e00087c02 */ /* 0x000fc40008000f00 */
[----:B------:R-:W-:Y:S01]  /*0a10*/  MOV R9, UR15 ;  /* 0x0000000f00097c02 */ /* 0x000fe20008000f00 */
[----:B------:R-:W-:Y:S01]  /*0a20*/  @!P0 IMAD.WIDE.U32 R10, R3, 0x4, R10 ;  /* 0x00000004030a8825 */ /* 0x000fe200078e000a */
[----:B------:R-:W2:Y:S03]  /*0a30*/  @P1 LDG.E R16, desc[UR16][R16.64] ;  /* 0x0000001010101981 */ /* 0x000ea6000c1e1900 */
[----:B------:R-:W-:Y:S01]  /*0a40*/  @!P0 IMAD.WIDE R8, R19, 0x4, R8 ;  /* 0x0000000413088825 */ /* 0x000fe200078e0208 */
[----:B------:R-:W2:Y:S04]  /*0a50*/  @P1 LDG.E R5, desc[UR16][R4.64+0x4] ;  /* 0x0000041004051981 */ /* 0x000ea8000c1e1900 */
[----:B------:R-:W4:Y:S04]  /*0a60*/  @!P0 LDG.E R10, desc[UR16][R10.64] ;  /* 0x000000100a0a8981 */ /* 0x000f28000c1e1900 */
[----:B------:R-:W4:Y:S01]  /*0a70*/  @!P0 LDG.E R8, desc[UR16][R8.64] ;  /* 0x0000001008088981 */ /* 0x000f22000c1e1900 */
[----:B---3--:R-:W-:-:S04]  /*0a80*/  @P1 FFMA R14, R14, R6, R13 ;  /* 0x000000060e0e1223 */ /* 0x008fc8000000000d */
[----:B--2---:R-:W-:-:S04]  /*0a90*/  @P1 FFMA R13, R5, R16, R14 ;  /* 0x00000010050d1223 */ /* 0x004fc8000000000e */
[----:B----4-:R-:W-:-:S07]  /*0aa0*/  @!P0 FFMA R13, R10, R8, R13 ;  /* 0x000000080a0d8223 */ /* 0x010fce000000000d */
.L_x_0:
[----:B------:R-:W0:Y:S01]  /*0ab0*/  S2R R5, SR_TID.X ;  /* 0x0000000000057919 */ /* 0x000e220000002100 */
[----:B------:R-:W1:Y:S01]  /*0ac0*/  LDC.64 R2, c[0x0][0x398] ;  /* 0x0000e600ff027b82 */ /* 0x000e620000000a00 */
[----:B0-----:R-:W-:-:S04]  /*0ad0*/  LEA R5, R0, R5, 0x9 ;  /* 0x0000000500057211 */ /* 0x001fc800078e48ff */
[----:B------:R-:W-:-:S05]  /*0ae0*/  IADD3 R5, PT, PT, R12, R5, RZ ;  /* 0x000000050c057210 */ /* 0x000fca0007ffe0ff */
[----:B-1----:R-:W-:-:S05]  /*0af0*/  IMAD.WIDE R2, R5, 0x4, R2 ;  /* 0x0000000405027825 */ /* 0x002fca00078e0202 */
[----:B------:R-:W-:Y:S01]  /*0b00*/  STG.E desc[UR16][R2.64], R13 ;  /* 0x0000000d02007986 */ /* 0x000fe2000c101910 */
[----:B------:R-:W-:Y:S05]  /*0b10*/  EXIT ;  /* 0x000000000000794d */ /* 0x000fea0003800000 */
.L_x_4:
[----:B------:R-:W-:-:S00]  /*0b20*/  BRA `(.L_x_4) ;  /* 0xfffffffc00fc7947 */ /* 0x000fc0000383ffff */
[----:B------:R-:W-:-:S00]  /*0b30*/  NOP ;  /* 0x0000000000007918 */ /* 0x000fc00000000000 */
        /* <DEDUP_REMOVED lines=12> */
.L_x_5:


//--------------------- .nv.shared.reserved.0     --------------------------
	.section	.nv.shared.reserved.0,"aw",@nobits
	.weak		__nv_reservedSMEM_offset_0_alias
	.size		__nv_reservedSMEM_offset_0_alias, 0, 64
	.other		__nv_reservedSMEM_offset_0_alias,@"STO_CUDA_RESERVED_SHARED STV_DEFAULT"
__nv_reservedSMEM_offset_0_alias:
	.zero		0
	.zero		64


//--------------------- .nv.constant0._Z7matMultPfS_iS_ --------------------------
	.section	.nv.constant0._Z7matMultPfS_iS_,"a",@progbits
	.sectionflags	@""
	.align	4
.nv.constant0._Z7matMultPfS_iS_:
	.zero		928


//--------------------- SYMBOLS --------------------------

	.type		.nv.reservedSmem.offset0,@object
	.size		.nv.reservedSmem.offset0,0x4
